	.headerflags	@"EF_CUDA_TEXMODE_UNIFIED EF_CUDA_64BIT_ADDRESS EF_CUDA_ACCELERATORS EF_CUDA_SM90 EF_CUDA_VIRTUAL_SM(EF_CUDA_SM90)"
	.elftype	@"ET_EXEC"


//--------------------- .nv.info                  --------------------------
	.section	.nv.info,"",@"SHT_CUDA_INFO"
	.align	4


	//----- nvinfo : EIATTR_REGCOUNT
	.align		4
        /*0000*/ 	.byte	0x04, 0x2f
        /*0002*/ 	.short	(.L_1 - .L_0)
	.align		4
.L_0:
        /*0004*/ 	.word	index@(triton_poi_fused_cat_0)
        /*0008*/ 	.word	0x00000016


	//----- nvinfo : EIATTR_MIN_STACK_SIZE
	.align		4
.L_1:
        /*000c*/ 	.byte	0x04, 0x12
        /*000e*/ 	.short	(.L_3 - .L_2)
	.align		4
.L_2:
        /*0010*/ 	.word	index@(triton_poi_fused_cat_0)
        /*0014*/ 	.word	0x00000000


	//----- nvinfo : EIATTR_FRAME_SIZE
	.align		4
.L_3:
        /*0018*/ 	.byte	0x04, 0x11
        /*001a*/ 	.short	(.L_5 - .L_4)
	.align		4
.L_4:
        /*001c*/ 	.word	index@(triton_poi_fused_cat_0)
        /*0020*/ 	.word	0x00000000


	//----- nvinfo : EIATTR_MIN_STACK_SIZE
	.align		4
.L_5:
        /*0024*/ 	.byte	0x04, 0x12
        /*0026*/ 	.short	(.L_7 - .L_6)
	.align		4
.L_6:
        /*0028*/ 	.word	index@(triton_poi_fused_cat_0)
        /*002c*/ 	.word	0x00000000
.L_7:


//--------------------- .nv.info.triton_poi_fused_cat_0 --------------------------
	.section	.nv.info.triton_poi_fused_cat_0,"",@"SHT_CUDA_INFO"
	.sectionflags	@""
	.align	4


	//----- nvinfo : EIATTR_CUDA_API_VERSION
	.align		4
        /*0000*/ 	.byte	0x04, 0x37
        /*0002*/ 	.short	(.L_9 - .L_8)
.L_8:
        /*0004*/ 	.word	0x0000007c


	//----- nvinfo : EIATTR_KPARAM_INFO
	.align		4
.L_9:
        /*0008*/ 	.byte	0x04, 0x17
        /*000a*/ 	.short	(.L_11 - .L_10)
.L_10:
        /*000c*/ 	.word	0x00000000
        /*0010*/ 	.short	0x0004
        /*0012*/ 	.short	0x0020
        /*0014*/ 	.byte	0x00, 0xf0, 0x11, 0x00


	//----- nvinfo : EIATTR_KPARAM_INFO
	.align		4
.L_11:
        /*0018*/ 	.byte	0x04, 0x17
        /*001a*/ 	.short	(.L_13 - .L_12)
.L_12:
        /*001c*/ 	.word	0x00000000
        /*0020*/ 	.short	0x0003
        /*0022*/ 	.short	0x0018
        /*0024*/ 	.byte	0x00, 0xf4, 0x21, 0x00


	//----- nvinfo : EIATTR_KPARAM_INFO
	.align		4
.L_13:
        /*0028*/ 	.byte	0x04, 0x17
        /*002a*/ 	.short	(.L_15 - .L_14)
.L_14:
        /*002c*/ 	.word	0x00000000
        /*0030*/ 	.short	0x0002
        /*0032*/ 	.short	0x0010
        /*0034*/ 	.byte	0x00, 0xf4, 0x21, 0x00


	//----- nvinfo : EIATTR_KPARAM_INFO
	.align		4
.L_15:
        /*0038*/ 	.byte	0x04, 0x17
        /*003a*/ 	.short	(.L_17 - .L_16)
.L_16:
        /*003c*/ 	.word	0x00000000
        /*0040*/ 	.short	0x0001
        /*0042*/ 	.short	0x0008
        /*0044*/ 	.byte	0x00, 0xf4, 0x21, 0x00


	//----- nvinfo : EIATTR_KPARAM_INFO
	.align		4
.L_17:
        /*0048*/ 	.byte	0x04, 0x17
        /*004a*/ 	.short	(.L_19 - .L_18)
.L_18:
        /*004c*/ 	.word	0x00000000
        /*0050*/ 	.short	0x0000
        /*0052*/ 	.short	0x0000
        /*0054*/ 	.byte	0x00, 0xf4, 0x21, 0x00


	//----- nvinfo : EIATTR_SPARSE_MMA_MASK
	.align		4
.L_19:
        /*0058*/ 	.byte	0x03, 0x50
        /*005a*/ 	.short	0x0000


	//----- nvinfo : EIATTR_MAXREG_COUNT
	.align		4
        /*005c*/ 	.byte	0x03, 0x1b
        /*005e*/ 	.short	0x00ff


	//----- nvinfo : EIATTR_EXIT_INSTR_OFFSETS
	.align		4
        /*0060*/ 	.byte	0x04, 0x1c
        /*0062*/ 	.short	(.L_21 - .L_20)


	//   ....[0]....
.L_20:
        /*0064*/ 	.word	0x000003c0


	//   ....[1]....
        /*0068*/ 	.word	0x000003e0


	//----- nvinfo : EIATTR_REQNTID
	.align		4
.L_21:
        /*006c*/ 	.byte	0x04, 0x10
        /*006e*/ 	.short	(.L_23 - .L_22)
.L_22:
        /*0070*/ 	.word	0x00000020
        /*0074*/ 	.word	0x00000001
        /*0078*/ 	.word	0x00000001


	//----- nvinfo : EIATTR_CBANK_PARAM_SIZE
	.align		4
.L_23:
        /*007c*/ 	.byte	0x03, 0x19
        /*007e*/ 	.short	0x0024


	//----- nvinfo : EIATTR_PARAM_CBANK
	.align		4
        /*0080*/ 	.byte	0x04, 0x0a
        /*0082*/ 	.short	(.L_25 - .L_24)
	.align		4
.L_24:
        /*0084*/ 	.word	index@(.nv.constant0.triton_poi_fused_cat_0)
        /*0088*/ 	.short	0x0210
        /*008a*/ 	.short	0x0024


	//----- nvinfo : EIATTR_SW_WAR
	.align		4
.L_25:
        /*008c*/ 	.byte	0x04, 0x36
        /*008e*/ 	.short	(.L_27 - .L_26)
.L_26:
        /*0090*/ 	.word	0x00000008
.L_27:


//--------------------- .nv.callgraph             --------------------------
	.section	.nv.callgraph,"",@"SHT_CUDA_CALLGRAPH"
	.align	4
	.sectionentsize	8
	.align		4
        /*0000*/ 	.word	0x00000000
	.align		4
        /*0004*/ 	.word	0xffffffff
	.align		4
        /*0008*/ 	.word	0x00000000
	.align		4
        /*000c*/ 	.word	0xfffffffe
	.align		4
        /*0010*/ 	.word	0x00000000
	.align		4
        /*0014*/ 	.word	0xfffffffd
	.align		4
        /*0018*/ 	.word	0x00000000
	.align		4
        /*001c*/ 	.word	0xfffffffc


//--------------------- .text.triton_poi_fused_cat_0 --------------------------
	.section	.text.triton_poi_fused_cat_0,"ax",@progbits
	.align	128
        .global         triton_poi_fused_cat_0
        .type           triton_poi_fused_cat_0,@function
        .size           triton_poi_fused_cat_0,(.L_x_1 - triton_poi_fused_cat_0)
        .other          triton_poi_fused_cat_0,@"STO_CUDA_ENTRY STV_DEFAULT"
triton_poi_fused_cat_0:
.text.triton_poi_fused_cat_0:
[----:B------:R-:W0:Y:S02]  /*0000*/  LDC R1, c[0x0][0x28] ;  /* 0x00000a00ff017b82 */ /* 0x000e240000000800 */
[----:B------:R-:W1:Y:S01]  /*0010*/  S2R R0, SR_TID.X ;  /* 0x0000000000007919 */ /* 0x000e620000002100 */
[----:B------:R-:W2:Y:S01]  /*0020*/  LDC.64 R6, c[0x0][0x218] ;  /* 0x00008600ff067b82 */ /* 0x000ea20000000a00 */
[----:B------:R-:W-:Y:S01]  /*0030*/  IMAD.MOV.U32 R14, RZ, RZ, RZ ;  /* 0x000000ffff0e7224 */ /* 0x000fe200078e00ff */
[----:B------:R-:W-:Y:S01]  /*0040*/  ULDC.64 UR4, c[0x0][0x208] ;  /* 0x0000820000047ab9 */ /* 0x000fe20000000a00 */
[----:B------:R-:W3:Y:S01]  /*0050*/  S2R R13, SR_CTAID.X ;  /* 0x00000000000d7919 */ /* 0x000ee20000002500 */
[----:B------:R-:W-:-:S04]  /*0060*/  IMAD.MOV.U32 R17, RZ, RZ, RZ ;  /* 0x000000ffff117224 */ /* 0x000fc800078e00ff */
[----:B------:R-:W4:Y:S08]  /*0070*/  LDC.64 R10, c[0x0][0x220] ;  /* 0x00008800ff0a7b82 */ /* 0x000f300000000a00 */
[----:B------:R-:W5:Y:S01]  /*0080*/  LDC.64 R8, c[0x0][0x210] ;  /* 0x00008400ff087b82 */ /* 0x000f620000000a00 */
[----:B-1----:R-:W-:-:S05]  /*0090*/  IMAD.SHL.U32 R0, R0, 0x2, RZ ;  /* 0x0000000200007824 */ /* 0x002fca00078e00ff */
[----:B------:R-:W-:-:S05]  /*00a0*/  LOP3.LUT R0, R0, 0x3e, RZ, 0xc0, !PT ;  /* 0x0000003e00007812 */ /* 0x000fca00078ec0ff */
[----:B---3--:R-:W-:-:S04]  /*00b0*/  IMAD R13, R13, 0x40, R0 ;  /* 0x000000400d0d7824 */ /* 0x008fc800078e0200 */
[C---:B------:R-:W-:Y:S01]  /*00c0*/  VIADD R0, R13.reuse, 0x1 ;  /* 0x000000010d007836 */ /* 0x040fe20000000000 */
[----:B------:R-:W-:-:S03]  /*00d0*/  ISETP.GE.AND P0, PT, R13, 0x24, PT ;  /* 0x000000240d00780c */ /* 0x000fc60003f06270 */
[----:B------:R-:W-:-:S05]  /*00e0*/  IMAD.HI R2, R0, 0x38e38e39, RZ ;  /* 0x38e38e3900027827 */ /* 0x000fca00078e02ff */
[----:B------:R-:W-:-:S04]  /*00f0*/  SHF.R.S32.HI R3, RZ, 0x1, R2 ;  /* 0x00000001ff037819 */ /* 0x000fc80000011402 */
[----:B------:R-:W-:-:S05]  /*0100*/  LEA.HI R3, R2, R3, RZ, 0x1 ;  /* 0x0000000302037211 */ /* 0x000fca00078f08ff */
[----:B------:R-:W-:-:S04]  /*0110*/  IMAD R12, R3, -0x9, R0 ;  /* 0xfffffff7030c7824 */ /* 0x000fc800078e0200 */
[C---:B------:R-:W-:Y:S01]  /*0120*/  IMAD R19, R3.reuse, 0x4, R12 ;  /* 0x0000000403137824 */ /* 0x040fe200078e020c */
[C---:B------:R-:W-:Y:S01]  /*0130*/  ISETP.EQ.AND P1, PT, R12.reuse, 0x4, !P0 ;  /* 0x000000040c00780c */ /* 0x040fe20004722270 */
[----:B--2---:R-:W-:Y:S01]  /*0140*/  IMAD.WIDE R2, R3, 0x4, R6 ;  /* 0x0000000403027825 */ /* 0x004fe200078e0206 */
[----:B------:R-:W-:-:S03]  /*0150*/  ISETP.GT.AND P2, PT, R12, 0x4, !P0 ;  /* 0x000000040c00780c */ /* 0x000fc60004744270 */
[----:B----4-:R-:W-:-:S08]  /*0160*/  IMAD.WIDE R4, R19, 0x4, R10 ;  /* 0x0000000413047825 */ /* 0x010fd000078e020a */
[----:B------:R-:W2:Y:S04]  /*0170*/  @P1 LDG.E.EL R14, desc[UR4][R2.64] ;  /* 0x00000004020e1981 */ /* 0x000ea8000c2e1900 */
[----:B------:R5:W3:Y:S01]  /*0180*/  @P2 LDG.E.EL R17, desc[UR4][R4.64+-0x14] ;  /* 0xffffec0404112981 */ /* 0x000ae2000c2e1900 */
[----:B------:R-:W-:Y:S01]  /*0190*/  IMAD.HI R0, R13, 0x38e38e39, RZ ;  /* 0x38e38e390d007827 */ /* 0x000fe200078e02ff */
[----:B------:R-:W-:-:S04]  /*01a0*/  ISETP.NE.AND P3, PT, R12, 0x4, PT ;  /* 0x000000040c00780c */ /* 0x000fc80003f65270 */
[----:B------:R-:W-:-:S04]  /*01b0*/  SHF.R.S32.HI R15, RZ, 0x1, R0 ;  /* 0x00000001ff0f7819 */ /* 0x000fc80000011400 */
[----:B------:R-:W-:Y:S01]  /*01c0*/  LEA.HI R15, R0, R15, RZ, 0x1 ;  /* 0x0000000f000f7211 */ /* 0x000fe200078f08ff */
[----:B-----5:R-:W-:-:S04]  /*01d0*/  IMAD.WIDE R4, R19, 0x4, R8 ;  /* 0x0000000413047825 */ /* 0x020fc800078e0208 */
[C---:B------:R-:W-:Y:S02]  /*01e0*/  IMAD R0, R15.reuse, -0x9, R13 ;  /* 0xfffffff70f007824 */ /* 0x040fe400078e020d */
[----:B------:R-:W-:-:S03]  /*01f0*/  IMAD.WIDE R6, R15, 0x4, R6 ;  /* 0x000000040f067825 */ /* 0x000fc600078e0206 */
[----:B------:R-:W-:Y:S02]  /*0200*/  ISETP.GT.AND P5, PT, R0, 0x4, !P0 ;  /* 0x000000040000780c */ /* 0x000fe400047a4270 */
[----:B--2---:R-:W-:Y:S01]  /*0210*/  SEL R16, R14, RZ, P1 ;  /* 0x000000ff0e107207 */ /* 0x004fe20000800000 */
[----:B------:R-:W-:Y:S01]  /*0220*/  IMAD.MOV.U32 R14, RZ, RZ, RZ ;  /* 0x000000ffff0e7224 */ /* 0x000fe200078e00ff */
[C---:B------:R-:W-:Y:S02]  /*0230*/  ISETP.NE.AND P1, PT, R0.reuse, 0x4, PT ;  /* 0x000000040000780c */ /* 0x040fe40003f25270 */
[----:B---3--:R-:W-:Y:S01]  /*0240*/  @P3 SEL R16, R17, RZ, P2 ;  /* 0x000000ff11103207 */ /* 0x008fe20001000000 */
[----:B------:R-:W-:Y:S01]  /*0250*/  IMAD R17, R15, 0x4, R0 ;  /* 0x000000040f117824 */ /* 0x000fe200078e0200 */
[----:B------:R-:W-:Y:S01]  /*0260*/  ISETP.GE.AND P2, PT, R0, 0x4, PT ;  /* 0x000000040000780c */ /* 0x000fe20003f46270 */
[----:B------:R-:W-:Y:S01]  /*0270*/  IMAD.MOV.U32 R15, RZ, RZ, RZ ;  /* 0x000000ffff0f7224 */ /* 0x000fe200078e00ff */
[----:B------:R-:W-:Y:S01]  /*0280*/  ISETP.LT.AND P6, PT, R13, 0x24, !P1 ;  /* 0x000000240d00780c */ /* 0x000fe20004fc1270 */
[----:B------:R-:W-:Y:S01]  /*0290*/  IMAD.WIDE R2, R17, 0x4, R8 ;  /* 0x0000000411027825 */ /* 0x000fe200078e0208 */
[----:B------:R-:W-:-:S02]  /*02a0*/  ISETP.LT.AND P3, PT, R12, 0x4, !P0 ;  /* 0x000000040c00780c */ /* 0x000fc40004761270 */
[----:B------:R-:W-:Y:S01]  /*02b0*/  ISETP.LT.AND P4, PT, R13, 0x24, !P2 ;  /* 0x000000240d00780c */ /* 0x000fe20005781270 */
[----:B------:R-:W-:Y:S02]  /*02c0*/  IMAD.WIDE R8, R17, 0x4, R10 ;  /* 0x0000000411087825 */ /* 0x000fe400078e020a */
[----:B------:R-:W1:Y:S02]  /*02d0*/  LDC.64 R10, c[0x0][0x228] ;  /* 0x00008a00ff0a7b82 */ /* 0x000e640000000a00 */
[----:B------:R-:W-:Y:S02]  /*02e0*/  IMAD.MOV.U32 R17, RZ, RZ, RZ ;  /* 0x000000ffff117224 */ /* 0x000fe400078e00ff */
[----:B------:R-:W-:Y:S02]  /*02f0*/  IMAD.MOV.U32 R0, RZ, RZ, RZ ;  /* 0x000000ffff007224 */ /* 0x000fe400078e00ff */
[----:B------:R-:W2:Y:S04]  /*0300*/  @P6 LDG.E.EL R15, desc[UR4][R6.64] ;  /* 0x00000004060f6981 */ /* 0x000ea8000c2e1900 */
[----:B------:R-:W3:Y:S04]  /*0310*/  @P5 LDG.E.EL R17, desc[UR4][R8.64+-0x14] ;  /* 0xffffec0408115981 */ /* 0x000ee8000c2e1900 */
[----:B------:R-:W4:Y:S04]  /*0320*/  @P3 LDG.E.EL R14, desc[UR4][R4.64] ;  /* 0x00000004040e3981 */ /* 0x000f28000c2e1900 */
[----:B------:R-:W5:Y:S01]  /*0330*/  @P4 LDG.E.EL R0, desc[UR4][R2.64] ;  /* 0x0000000402004981 */ /* 0x000f62000c2e1900 */
[----:B-1----:R-:W-:Y:S01]  /*0340*/  IMAD.WIDE R10, R13, 0x4, R10 ;  /* 0x000000040d0a7825 */ /* 0x002fe200078e020a */
[----:B--2---:R-:W-:-:S02]  /*0350*/  SEL R18, R15, RZ, P6 ;  /* 0x000000ff0f127207 */ /* 0x004fc40003000000 */
[----:B------:R-:W-:Y:S02]  /*0360*/  ISETP.GE.AND P6, PT, R12, 0x4, PT ;  /* 0x000000040c00780c */ /* 0x000fe40003fc6270 */
[----:B---3--:R-:W-:Y:S02]  /*0370*/  SEL R17, R17, RZ, P5 ;  /* 0x000000ff11117207 */ /* 0x008fe40002800000 */
[----:B----4-:R-:W-:Y:S02]  /*0380*/  SEL R15, R14, RZ, P3 ;  /* 0x000000ff0e0f7207 */ /* 0x010fe40001800000 */
[----:B-----5:R-:W-:Y:S02]  /*0390*/  SEL R12, R0, RZ, P4 ;  /* 0x000000ff000c7207 */ /* 0x020fe40002000000 */
[----:B------:R-:W-:Y:S02]  /*03a0*/  @P2 SEL R12, R18, R17, !P1 ;  /* 0x00000011120c2207 */ /* 0x000fe40004800000 */
[----:B------:R-:W-:Y:S01]  /*03b0*/  SEL R13, R15, R16, !P6 ;  /* 0x000000100f0d7207 */ /* 0x000fe20007000000 */
[----:B------:R-:W-:Y:S06]  /*03c0*/  @P0 EXIT ;  /* 0x000000000000094d */ /* 0x000fec0003800000 */
[----:B------:R-:W-:Y:S01]  /*03d0*/  STG.E.64 desc[UR4][R10.64], R12 ;  /* 0x0000000c0a007986 */ /* 0x000fe2000c101b04 */
[----:B------:R-:W-:Y:S05]  /*03e0*/  EXIT ;  /* 0x000000000000794d */ /* 0x000fea0003800000 */
.L_x_0:
[----:B------:R-:W-:-:S00]  /*03f0*/  BRA `(.L_x_0) ;  /* 0xfffffffc00fc7947 */ /* 0x000fc0000383ffff */
[----:B------:R-:W-:-:S00]  /*0400*/  NOP ;  /* 0x0000000000007918 */ /* 0x000fc00000000000 */
[----:B------:R-:W-:-:S00]  /*0410*/  NOP ;  /* 0x0000000000007918 */ /* 0x000fc00000000000 */
[----:B------:R-:W-:-:S00]  /*0420*/  NOP ;  /* 0x0000000000007918 */ /* 0x000fc00000000000 */
[----:B------:R-:W-:-:S00]  /*0430*/  NOP ;  /* 0x0000000000007918 */ /* 0x000fc00000000000 */
[----:B------:R-:W-:-:S00]  /*0440*/  NOP ;  /* 0x0000000000007918 */ /* 0x000fc00000000000 */
[----:B------:R-:W-:-:S00]  /*0450*/  NOP ;  /* 0x0000000000007918 */ /* 0x000fc00000000000 */
[----:B------:R-:W-:-:S00]  /*0460*/  NOP ;  /* 0x0000000000007918 */ /* 0x000fc00000000000 */
[----:B------:R-:W-:-:S00]  /*0470*/  NOP ;  /* 0x0000000000007918 */ /* 0x000fc00000000000 */
.L_x_1:


//--------------------- .nv.constant0.triton_poi_fused_cat_0 --------------------------
	.section	.nv.constant0.triton_poi_fused_cat_0,"a",@progbits
	.sectionflags	@""
	.align	4
.nv.constant0.triton_poi_fused_cat_0:
	.zero		564
